
	.version 2.3
	.target sm_20
	.address_size 64
	// compiled with /sciclone/data20/adwait/software/cuda/open64/lib//be
	// nvopencc 4.0 built on 2011-05-12

	//-----------------------------------------------------------
	// Compiling laplace3d.cpp3.i (/local/scr/adwait/TMPDIR/ccBI#.lXRfiR)
	//-----------------------------------------------------------

	//-----------------------------------------------------------
	// Options:
	//-----------------------------------------------------------
	//  Target:ptx, ISA:sm_20, Endian:little, Pointer Size:64
	//  -O3	(Optimization level)
	//  -g0	(Debug level)
	//  -m2	(Report advisories)
	//-----------------------------------------------------------

	.file	1	"<command-line>"
	.file	2	"laplace3d.cudafe2.gpu"
	.file	3	"/usr/lib/gcc/x86_64-redhat-linux/4.4.6/include/stddef.h"
	.file	4	"/sciclone/data20/adwait/software/cuda/include/crt/device_runtime.h"
	.file	5	"/sciclone/data20/adwait/software/cuda/include/host_defines.h"
	.file	6	"/sciclone/data20/adwait/software/cuda/include/builtin_types.h"
	.file	7	"/sciclone/data20/adwait/software/cuda/include/device_types.h"
	.file	8	"/sciclone/data20/adwait/software/cuda/include/driver_types.h"
	.file	9	"/sciclone/data20/adwait/software/cuda/include/surface_types.h"
	.file	10	"/sciclone/data20/adwait/software/cuda/include/texture_types.h"
	.file	11	"/sciclone/data20/adwait/software/cuda/include/vector_types.h"
	.file	12	"/sciclone/data20/adwait/software/cuda/include/device_launch_parameters.h"
	.file	13	"/sciclone/data20/adwait/software/cuda/include/crt/storage_class.h"
	.file	14	"/usr/include/bits/types.h"
	.file	15	"/usr/include/time.h"
	.file	16	"laplace3d_kernel.cu"
	.file	17	"/sciclone/data20/adwait/software/cuda/include/common_functions.h"
	.file	18	"/sciclone/data20/adwait/software/cuda/include/math_functions.h"
	.file	19	"/sciclone/data20/adwait/software/cuda/include/math_constants.h"
	.file	20	"/sciclone/data20/adwait/software/cuda/include/device_functions.h"
	.file	21	"/sciclone/data20/adwait/software/cuda/include/sm_11_atomic_functions.h"
	.file	22	"/sciclone/data20/adwait/software/cuda/include/sm_12_atomic_functions.h"
	.file	23	"/sciclone/data20/adwait/software/cuda/include/sm_13_double_functions.h"
	.file	24	"/sciclone/data20/adwait/software/cuda/include/sm_20_atomic_functions.h"
	.file	25	"/sciclone/data20/adwait/software/cuda/include/sm_20_intrinsics.h"
	.file	26	"/sciclone/data20/adwait/software/cuda/include/surface_functions.h"
	.file	27	"/sciclone/data20/adwait/software/cuda/include/texture_fetch_functions.h"
	.file	28	"/sciclone/data20/adwait/software/cuda/include/math_functions_dbl_ptx3.h"


	.entry _Z13GPU_laplace3diiiiPfS_ (
		.param .s32 __cudaparm__Z13GPU_laplace3diiiiPfS__NX,
		.param .s32 __cudaparm__Z13GPU_laplace3diiiiPfS__NY,
		.param .s32 __cudaparm__Z13GPU_laplace3diiiiPfS__NZ,
		.param .s32 __cudaparm__Z13GPU_laplace3diiiiPfS__pitch,
		.param .u64 __cudaparm__Z13GPU_laplace3diiiiPfS__d_u1,
		.param .u64 __cudaparm__Z13GPU_laplace3diiiiPfS__d_u2)
	{
	.reg .u32 %r<99>;
	.reg .u64 %rd<40>;
	.reg .f32 %f<23>;
	.reg .pred %p<20>;
	.shared .align 4 .b8 __cuda___cuda_local_var_32996_33_non_const_u132[2448];
	// __cuda_local_var_32981_13_non_const_indg_h = 20
	// __cuda_local_var_32981_21_non_const_indg0 = 24
	// __cuda_local_var_32982_21_non_const_ind_h = 16
	.loc	16	27	0
$LDWbegin__Z13GPU_laplace3diiiiPfS_:
	.loc	16	52	0
	mov.u32 	%r1, %tid.y;
	mul.lo.u32 	%r2, %r1, 32;
	mov.u32 	%r3, %tid.x;
	add.u32 	%r4, %r3, %r2;
	mov.s32 	%r5, 75;
	setp.le.s32 	%p1, %r4, %r5;
	selp.s32 	%r6, 1, 0, %p1;
	ld.param.s32 	%r7, [__cudaparm__Z13GPU_laplace3diiiiPfS__NY];
	ld.param.s32 	%r8, [__cudaparm__Z13GPU_laplace3diiiiPfS__NX];
	ld.param.s32 	%r9, [__cudaparm__Z13GPU_laplace3diiiiPfS__pitch];
	cvt.s32.u32 	%r10, %ctaid.y;
	cvt.s32.u32 	%r11, %ctaid.x;
	@!%p1 bra 	$Lt_0_14338;
	cvt.s32.u32 	%r12, %tid.x;
	mov.u32 	%r13, 1;
	setp.gt.u32 	%p2, %r1, %r13;
	@%p2 bra 	$Lt_0_14850;
	.loc	16	56	0
	mov.s32 	%r14, %r12;
	.loc	16	57	0
	mul.lo.u32 	%r15, %r1, 5;
	sub.s32 	%r16, %r15, 1;
	bra.uni 	$Lt_0_14594;
$Lt_0_14850:
	.loc	16	60	0
	shr.s32 	%r17, %r4, 31;
	mov.s32 	%r18, 1;
	and.b32 	%r19, %r17, %r18;
	add.s32 	%r20, %r19, %r4;
	shr.s32 	%r21, %r20, 1;
	mul.lo.s32 	%r22, %r21, 2;
	sub.s32 	%r23, %r4, %r22;
	mul.lo.s32 	%r24, %r23, 33;
	sub.s32 	%r14, %r24, 1;
	.loc	16	61	0
	shr.s32 	%r25, %r4, 31;
	mov.s32 	%r26, 1;
	and.b32 	%r27, %r25, %r26;
	add.s32 	%r28, %r27, %r4;
	shr.s32 	%r29, %r28, 1;
	sub.s32 	%r16, %r29, 33;
$Lt_0_14594:
	.loc	16	64	0
	add.s32 	%r30, %r16, 1;
	mov.s32 	%r31, 34;
	mul24.lo.s32 	%r32, %r30, %r31;
	add.s32 	%r33, %r14, %r32;
	add.s32 	%r34, %r33, 205;
	mov.s32 	%r35, %r34;
	.loc	16	66	0
	mov.s32 	%r36, 32;
	mul24.lo.s32 	%r37, %r11, %r36;
	add.s32 	%r14, %r37, %r14;
	.loc	16	67	0
	mov.s32 	%r38, 4;
	mul24.lo.s32 	%r39, %r10, %r38;
	add.s32 	%r16, %r39, %r16;
	.loc	16	68	0
	mul24.lo.s32 	%r40, %r16, %r9;
	add.s32 	%r41, %r14, %r40;
	mov.s32 	%r42, %r41;
	.loc	16	70	0
	mov.s32 	%r43, 0;
	set.ge.u32.s32 	%r44, %r14, %r43;
	neg.s32 	%r45, %r44;
	set.lt.u32.s32 	%r46, %r14, %r8;
	neg.s32 	%r47, %r46;
	and.b32 	%r48, %r45, %r47;
	mov.s32 	%r49, 0;
	set.ge.u32.s32 	%r50, %r16, %r49;
	neg.s32 	%r51, %r50;
	set.lt.u32.s32 	%r52, %r16, %r7;
	neg.s32 	%r53, %r52;
	and.b32 	%r54, %r51, %r53;
	and.b32 	%r6, %r48, %r54;
	bra.uni 	$Lt_0_14082;
$Lt_0_14338:
	mov.s32 	%r55, 32;
	mul24.lo.s32 	%r37, %r11, %r55;
	mov.s32 	%r56, 4;
	mul24.lo.s32 	%r39, %r10, %r56;
	cvt.s32.u32 	%r12, %tid.x;
$Lt_0_14082:
	.loc	16	83	0
	add.s32 	%r57, %r37, %r12;
	cvt.s32.u32 	%r58, %tid.y;
	add.s32 	%r59, %r39, %r58;
	mul24.lo.s32 	%r60, %r59, %r9;
	add.s32 	%r61, %r57, %r60;
	setp.lt.s32 	%p3, %r57, %r8;
	setp.lt.s32 	%p4, %r59, %r7;
	selp.s32 	%r62, 1, 0, %p3;
	selp.s32 	%r63, 1, 0, %p4;
	and.b32 	%r64, %r62, %r63;
	mov.u32 	%r65, 0;
	setp.eq.s32 	%p5, %r64, %r65;
	@%p5 bra 	$Lt_0_15106;
	.loc	16	91	0
	mov.u64 	%rd1, __cuda___cuda_local_var_32996_33_non_const_u132;
	ld.param.u64 	%rd2, [__cudaparm__Z13GPU_laplace3diiiiPfS__d_u1];
	cvt.s64.s32 	%rd3, %r61;
	mul.wide.s32 	%rd4, %r61, 4;
	add.u64 	%rd5, %rd2, %rd4;
	ld.global.f32 	%f1, [%rd5+0];
	add.s32 	%r66, %r58, 1;
	mov.s32 	%r67, 34;
	mul24.lo.s32 	%r68, %r66, %r67;
	add.s32 	%r69, %r12, %r68;
	cvt.s64.s32 	%rd6, %r69;
	mul.wide.s32 	%rd7, %r69, 4;
	add.u64 	%rd8, %rd1, %rd7;
	st.shared.f32 	[%rd8+1636], %f1;
$Lt_0_15106:
	mov.u64 	%rd1, __cuda___cuda_local_var_32996_33_non_const_u132;
	mov.s32 	%r70, 0;
	setp.ne.s32 	%p6, %r6, %r70;
	@!%p6 bra 	$Lt_0_15618;
	.loc	16	92	0
	ld.param.u64 	%rd9, [__cudaparm__Z13GPU_laplace3diiiiPfS__d_u1];
	mov.s32 	%r71, %r42;
	cvt.s64.s32 	%rd10, %r71;
	mul.wide.s32 	%rd11, %r71, 4;
	add.u64 	%rd12, %rd9, %rd11;
	ld.global.f32 	%f2, [%rd12+0];
	mov.s32 	%r72, %r35;
	cvt.s64.s32 	%rd13, %r72;
	mul.wide.s32 	%rd14, %r72, 4;
	add.u64 	%rd15, %rd1, %rd14;
	st.shared.f32 	[%rd15+816], %f2;
$Lt_0_15618:
	ld.param.s32 	%r73, [__cudaparm__Z13GPU_laplace3diiiiPfS__NZ];
	mov.u32 	%r74, 0;
	setp.le.s32 	%p7, %r73, %r74;
	@%p7 bra 	$Lt_0_16130;
	add.s32 	%r75, %r58, 1;
	mov.s32 	%r76, 34;
	mul24.lo.s32 	%r77, %r75, %r76;
	add.s32 	%r78, %r77, %r12;
	add.s32 	%r79, %r78, 205;
	sub.s32 	%r80, %r8, 1;
	sub.s32 	%r81, %r7, 1;
	sub.s32 	%r82, %r73, 1;
	mov.s32 	%r83, %r73;
	mov.s32 	%r84, 0;
	mov.s32 	%r85, %r83;
$Lt_0_16642:
 //<loop> Loop body line 92, nesting depth: 1, estimated iterations: unknown
	mov.u32 	%r86, 0;
	setp.eq.s32 	%p8, %r64, %r86;
	@%p8 bra 	$Lt_0_17410;
	.loc	16	103	0
	mov.s32 	%r87, %r61;
	.loc	16	104	0
	mul24.lo.s32 	%r88, %r7, %r9;
	add.s32 	%r61, %r61, %r88;
	.loc	16	105	0
	cvt.s64.s32 	%rd16, %r78;
	mul.wide.s32 	%rd17, %r78, 4;
	add.u64 	%rd18, %rd1, %rd17;
	ld.shared.f32 	%f3, [%rd18+820];
	st.shared.f32 	[%rd18+4], %f3;
	.loc	16	106	0
	ld.shared.f32 	%f4, [%rd18+1636];
	st.shared.f32 	[%rd18+820], %f4;
	setp.le.s32 	%p9, %r82, %r84;
	@%p9 bra 	$Lt_0_17410;
	.loc	16	108	0
	ld.param.u64 	%rd19, [__cudaparm__Z13GPU_laplace3diiiiPfS__d_u1];
	cvt.s64.s32 	%rd20, %r61;
	mul.wide.s32 	%rd21, %r61, 4;
	add.u64 	%rd22, %rd19, %rd21;
	ld.global.f32 	%f5, [%rd22+0];
	st.shared.f32 	[%rd18+1636], %f5;
$Lt_0_17410:
$Lt_0_16898:
	@!%p6 bra 	$Lt_0_18434;
	.loc	16	112	0
	mov.s32 	%r89, %r42;
	mul24.lo.s32 	%r90, %r7, %r9;
	add.s32 	%r91, %r89, %r90;
	mov.s32 	%r42, %r91;
	.loc	16	113	0
	mov.s32 	%r92, %r35;
	cvt.s64.s32 	%rd23, %r92;
	mul.wide.s32 	%rd24, %r92, 4;
	add.u64 	%rd25, %rd1, %rd24;
	ld.shared.f32 	%f6, [%rd25+0];
	st.shared.f32 	[%rd25+-816], %f6;
	.loc	16	114	0
	ld.shared.f32 	%f7, [%rd25+816];
	st.shared.f32 	[%rd25+0], %f7;
	setp.le.s32 	%p10, %r82, %r84;
	@%p10 bra 	$Lt_0_18434;
	.loc	16	116	0
	ld.param.u64 	%rd26, [__cudaparm__Z13GPU_laplace3diiiiPfS__d_u1];
	cvt.s64.s32 	%rd27, %r91;
	mul.wide.s32 	%rd28, %r91, 4;
	add.u64 	%rd29, %rd26, %rd28;
	ld.global.f32 	%f8, [%rd29+0];
	st.shared.f32 	[%rd25+816], %f8;
$Lt_0_18434:
$Lt_0_17922:
	.loc	16	119	0
	bar.sync 	0;
	mov.u32 	%r93, 0;
	setp.eq.s32 	%p11, %r64, %r93;
	@%p11 bra 	$Lt_0_18946;
	.loc	16	126	0
	mov.u32 	%r94, 0;
	setp.eq.s32 	%p12, %r57, %r94;
	@%p12 bra 	$Lt_0_20738;
	setp.eq.s32 	%p13, %r80, %r57;
	@%p13 bra 	$Lt_0_20738;
	mov.u32 	%r95, 0;
	setp.eq.s32 	%p14, %r59, %r95;
	@%p14 bra 	$Lt_0_20738;
	setp.eq.s32 	%p15, %r81, %r59;
	@%p15 bra 	$Lt_0_20738;
	mov.u32 	%r96, 0;
	setp.eq.s32 	%p16, %r84, %r96;
	@%p16 bra 	$Lt_0_20738;
	setp.ne.s32 	%p17, %r82, %r84;
	@%p17 bra 	$L_0_12546;
$Lt_0_20738:
$L_0_12802:
	.loc	16	127	0
	cvt.s64.s32 	%rd30, %r78;
	mul.wide.s32 	%rd31, %r78, 4;
	add.u64 	%rd32, %rd1, %rd31;
	ld.shared.f32 	%f9, [%rd32+820];
	bra.uni 	$L_0_12290;
$L_0_12546:
	.loc	16	130	0
	cvt.s64.s32 	%rd33, %r78;
	mul.wide.s32 	%rd34, %r78, 4;
	add.u64 	%rd18, %rd1, %rd34;
	ld.shared.f32 	%f10, [%rd18+1636];
	ld.shared.f32 	%f11, [%rd18+4];
	ld.shared.f32 	%f12, [%rd18+956];
	ld.shared.f32 	%f13, [%rd18+684];
	ld.shared.f32 	%f14, [%rd18+816];
	ld.shared.f32 	%f15, [%rd18+824];
	add.f32 	%f16, %f14, %f15;
	add.f32 	%f17, %f13, %f16;
	add.f32 	%f18, %f12, %f17;
	add.f32 	%f19, %f11, %f18;
	add.f32 	%f20, %f10, %f19;
	mov.f32 	%f21, 0f3e2aaaab;    	// 0.166667
	mul.f32 	%f9, %f20, %f21;
$L_0_12290:
	.loc	16	134	0
	ld.param.u64 	%rd35, [__cudaparm__Z13GPU_laplace3diiiiPfS__d_u2];
	mov.s32 	%r97, %r87;
	cvt.s64.s32 	%rd36, %r97;
	mul.wide.s32 	%rd37, %r97, 4;
	add.u64 	%rd38, %rd35, %rd37;
	st.global.f32 	[%rd38+0], %f9;
$Lt_0_18946:
	.loc	16	137	0
	bar.sync 	0;
	add.s32 	%r84, %r84, 1;
	setp.ne.s32 	%p18, %r73, %r84;
	@%p18 bra 	$Lt_0_16642;
$Lt_0_16130:
	.loc	16	140	0
	exit;
$LDWend__Z13GPU_laplace3diiiiPfS_:
	} // _Z13GPU_laplace3diiiiPfS_



// ===== COMPILED SASS (sm_100) =====

	.target	sm_100

	.elftype	@"ET_EXEC"


//--------------------- .note.nv.tkinfo           --------------------------
	.section	.note.nv.tkinfo,"",@"SHT_NOTE"
	.sectionflags	@"SHF_NOTE_NV_TKINFO"
	.tkinfo
        /*0018*/ 	.word	0x00000002
        /*0030*/ 	.string	""
        /*0030*/ 	.string	"ptxas"
        /*0030*/ 	.string	"Cuda compilation tools, release 13.0, V13.0.88"
        /*0030*/ 	.string	"Build cuda_13.0.r13.0/compiler.36424714_0"
        /*0030*/ 	.string	"-arch sm_100 "



//--------------------- .note.nv.cuinfo           --------------------------
	.section	.note.nv.cuinfo,"",@"SHT_NOTE"
	.sectionflags	@"SHF_NOTE_NV_CUINFO"
        /*0018*/ 	.short	0x0002
        /*001a*/ 	.short	0x0014
        /*001c*/ 	.short	0x0082
	.zero		2


//--------------------- .nv.info                  --------------------------
	.section	.nv.info,"",@"SHT_CUDA_INFO"
	.align	4


	//----- nvinfo : EIATTR_REGCOUNT
	.align		4
        /*0000*/ 	.byte	0x04, 0x2f
        /*0002*/ 	.short	(.L_1 - .L_0)
	.align		4
.L_0:
        /*0004*/ 	.word	index@(_Z13GPU_laplace3diiiiPfS_)
        /*0008*/ 	.word	0x00000017


	//----- nvinfo : EIATTR_FRAME_SIZE
	.align		4
.L_1:
        /*000c*/ 	.byte	0x04, 0x11
        /*000e*/ 	.short	(.L_3 - .L_2)
	.align		4
.L_2:
        /*0010*/ 	.word	index@(_Z13GPU_laplace3diiiiPfS_)
        /*0014*/ 	.word	0x00000000


	//----- nvinfo : EIATTR_MIN_STACK_SIZE
	.align		4
.L_3:
        /*0018*/ 	.byte	0x04, 0x12
        /*001a*/ 	.short	(.L_5 - .L_4)
	.align		4
.L_4:
        /*001c*/ 	.word	index@(_Z13GPU_laplace3diiiiPfS_)
        /*0020*/ 	.word	0x00000000
.L_5:


//--------------------- .nv.compat                --------------------------
	.section	.nv.compat,"",@"SHT_CUDA_COMPAT_INFO"
	.align	4
        /*0000*/ 	.byte	0x02, 0x09, 0x00, 0x00, 0x02, 0x02, 0x01, 0x00, 0x02, 0x05, 0x05, 0x00, 0x03, 0x07, 0x01, 0x01
        /*0010*/ 	.byte	0x02, 0x03, 0x00, 0x00, 0x02, 0x06, 0x01, 0x00, 0x04, 0x0b, 0x08, 0x00, 0x09, 0x00, 0x00, 0x00
        /*0020*/ 	.byte	0x00, 0x00, 0x00, 0x00


//--------------------- .nv.info._Z13GPU_laplace3diiiiPfS_ --------------------------
	.section	.nv.info._Z13GPU_laplace3diiiiPfS_,"",@"SHT_CUDA_INFO"
	.sectionflags	@""
	.align	4


	//----- nvinfo : EIATTR_CUDA_API_VERSION
	.align		4
        /*0000*/ 	.byte	0x04, 0x37
        /*0002*/ 	.short	(.L_7 - .L_6)
.L_6:
        /*0004*/ 	.word	0x00000082


	//----- nvinfo : EIATTR_KPARAM_INFO
	.align		4
.L_7:
        /*0008*/ 	.byte	0x04, 0x17
        /*000a*/ 	.short	(.L_9 - .L_8)
.L_8:
        /*000c*/ 	.word	0x00000000
        /*0010*/ 	.short	0x0005
        /*0012*/ 	.short	0x0018
        /*0014*/ 	.byte	0x00, 0xf0, 0x21, 0x00


	//----- nvinfo : EIATTR_KPARAM_INFO
	.align		4
.L_9:
        /*0018*/ 	.byte	0x04, 0x17
        /*001a*/ 	.short	(.L_11 - .L_10)
.L_10:
        /*001c*/ 	.word	0x00000000
        /*0020*/ 	.short	0x0004
        /*0022*/ 	.short	0x0010
        /*0024*/ 	.byte	0x00, 0xf0, 0x21, 0x00


	//----- nvinfo : EIATTR_KPARAM_INFO
	.align		4
.L_11:
        /*0028*/ 	.byte	0x04, 0x17
        /*002a*/ 	.short	(.L_13 - .L_12)
.L_12:
        /*002c*/ 	.word	0x00000000
        /*0030*/ 	.short	0x0003
        /*0032*/ 	.short	0x000c
        /*0034*/ 	.byte	0x00, 0xf0, 0x11, 0x00


	//----- nvinfo : EIATTR_KPARAM_INFO
	.align		4
.L_13:
        /*0038*/ 	.byte	0x04, 0x17
        /*003a*/ 	.short	(.L_15 - .L_14)
.L_14:
        /*003c*/ 	.word	0x00000000
        /*0040*/ 	.short	0x0002
        /*0042*/ 	.short	0x0008
        /*0044*/ 	.byte	0x00, 0xf0, 0x11, 0x00


	//----- nvinfo : EIATTR_KPARAM_INFO
	.align		4
.L_15:
        /*0048*/ 	.byte	0x04, 0x17
        /*004a*/ 	.short	(.L_17 - .L_16)
.L_16:
        /*004c*/ 	.word	0x00000000
        /*0050*/ 	.short	0x0001
        /*0052*/ 	.short	0x0004
        /*0054*/ 	.byte	0x00, 0xf0, 0x11, 0x00


	//----- nvinfo : EIATTR_KPARAM_INFO
	.align		4
.L_17:
        /*0058*/ 	.byte	0x04, 0x17
        /*005a*/ 	.short	(.L_19 - .L_18)
.L_18:
        /*005c*/ 	.word	0x00000000
        /*0060*/ 	.short	0x0000
        /*0062*/ 	.short	0x0000
        /*0064*/ 	.byte	0x00, 0xf0, 0x11, 0x00


	//----- nvinfo : EIATTR_SPARSE_MMA_MASK
	.align		4
.L_19:
        /*0068*/ 	.byte	0x03, 0x50
        /*006a*/ 	.short	0x0000


	//----- nvinfo : EIATTR_MAXREG_COUNT
	.align		4
        /*006c*/ 	.byte	0x03, 0x1b
        /*006e*/ 	.short	0x00ff


	//----- nvinfo : EIATTR_NUM_BARRIERS
	.align		4
        /*0070*/ 	.byte	0x02, 0x4c
        /*0072*/ 	.byte	0x01
	.zero		1


	//----- nvinfo : EIATTR_MERCURY_ISA_VERSION
	.align		4
        /*0074*/ 	.byte	0x03, 0x5f
        /*0076*/ 	.short	0x0101


	//----- nvinfo : EIATTR_VRC_CTA_INIT_COUNT
	.align		4
        /*0078*/ 	.byte	0x02, 0x4a
	.zero		1
	.zero		1


	//----- nvinfo : EIATTR_EXIT_INSTR_OFFSETS
	.align		4
        /*007c*/ 	.byte	0x04, 0x1c
        /*007e*/ 	.short	(.L_21 - .L_20)


	//   ....[0]....
.L_20:
        /*0080*/ 	.word	0x00000540


	//   ....[1]....
        /*0084*/ 	.word	0x00000ae0


	//----- nvinfo : EIATTR_CRS_STACK_SIZE
	.align		4
.L_21:
        /*0088*/ 	.byte	0x04, 0x1e
        /*008a*/ 	.short	(.L_23 - .L_22)
.L_22:
        /*008c*/ 	.word	0x00000000


	//----- nvinfo : EIATTR_CBANK_PARAM_SIZE
	.align		4
.L_23:
        /*0090*/ 	.byte	0x03, 0x19
        /*0092*/ 	.short	0x0020


	//----- nvinfo : EIATTR_PARAM_CBANK
	.align		4
        /*0094*/ 	.byte	0x04, 0x0a
        /*0096*/ 	.short	(.L_25 - .L_24)
	.align		4
.L_24:
        /*0098*/ 	.word	index@(.nv.constant0._Z13GPU_laplace3diiiiPfS_)
        /*009c*/ 	.short	0x0380
        /*009e*/ 	.short	0x0020


	//----- nvinfo : EIATTR_SW_WAR
	.align		4
.L_25:
        /*00a0*/ 	.byte	0x04, 0x36
        /*00a2*/ 	.short	(.L_27 - .L_26)
.L_26:
        /*00a4*/ 	.word	0x00000008
.L_27:


//--------------------- .nv.callgraph             --------------------------
	.section	.nv.callgraph,"",@"SHT_CUDA_CALLGRAPH"
	.align	4
	.sectionentsize	8
	.align		4
        /*0000*/ 	.word	0x00000000
	.align		4
        /*0004*/ 	.word	0xffffffff
	.align		4
        /*0008*/ 	.word	0x00000000
	.align		4
        /*000c*/ 	.word	0xfffffffe
	.align		4
        /*0010*/ 	.word	0x00000000
	.align		4
        /*0014*/ 	.word	0xfffffffd
	.align		4
        /*0018*/ 	.word	0x00000000
	.align		4
        /*001c*/ 	.word	0xfffffffc


//--------------------- .text._Z13GPU_laplace3diiiiPfS_ --------------------------
	.section	.text._Z13GPU_laplace3diiiiPfS_,"ax",@progbits
	.align	128
.text._Z13GPU_laplace3diiiiPfS_:
        .type           _Z13GPU_laplace3diiiiPfS_,@function
        .size           _Z13GPU_laplace3diiiiPfS_,(.L_x_16 - _Z13GPU_laplace3diiiiPfS_)
        .other          _Z13GPU_laplace3diiiiPfS_,@"STO_CUDA_ENTRY STV_DEFAULT"
_Z13GPU_laplace3diiiiPfS_:
[----:B------:R-:W-:Y:S01]  /*0000*/  LDC R1, c[0x0][0x37c] ;  /* 0x0000df00ff017b82 */ /* 0x000fe20000000800 */
[----:B------:R-:W0:Y:S07]  /*0010*/  S2R R0, SR_TID.Y ;  /* 0x0000000000007919 */ /* 0x000e2e0000002200 */
[----:B------:R-:W1:Y:S01]  /*0020*/  S2UR UR12, SR_CTAID.Y ;  /* 0x00000000000c79c3 */ /* 0x000e620000002600 */
[----:B------:R-:W2:Y:S01]  /*0030*/  LDCU.64 UR10, c[0x0][0x358] ;  /* 0x00006b00ff0a77ac */ /* 0x000ea20008000a00 */
[----:B------:R-:W-:Y:S01]  /*0040*/  BSSY.RECONVERGENT B0, `(.L_x_0) ;  /* 0x0000030000007945 */ /* 0x000fe20003800200 */
[----:B------:R-:W0:Y:S05]  /*0050*/  S2R R6, SR_TID.X ;  /* 0x0000000000067919 */ /* 0x000e2a0000002100 */
[----:B------:R-:W3:Y:S01]  /*0060*/  S2UR UR13, SR_CTAID.X ;  /* 0x00000000000d79c3 */ /* 0x000ee20000002500 */
[----:B0-----:R-:W-:-:S05]  /*0070*/  IMAD R2, R0, 0x20, R6 ;  /* 0x0000002000027824 */ /* 0x001fca00078e0206 */
[----:B------:R-:W-:-:S04]  /*0080*/  ISETP.GT.AND P1, PT, R2, 0x4b, PT ;  /* 0x0000004b0200780c */ /* 0x000fc80003f24270 */
[----:B------:R-:W-:-:S09]  /*0090*/  PLOP3.LUT P0, PT, P1, PT, PT, 0x8, 0x80 ;  /* 0x000000000080781c */ /* 0x000fd20000f0e170 */
[----:B-123--:R-:W-:Y:S05]  /*00a0*/  @P1 BRA `(.L_x_1) ;  /* 0x00000000008c1947 */ /* 0x00efea0003800000 */
[----:B------:R-:W-:Y:S01]  /*00b0*/  ISETP.GT.U32.AND P0, PT, R0, 0x1, PT ;  /* 0x000000010000780c */ /* 0x000fe20003f04070 */
[----:B------:R-:W0:Y:S01]  /*00c0*/  LDCU.64 UR8, c[0x0][0x380] ;  /* 0x00007000ff0877ac */ /* 0x000e220008000a00 */
[----:B------:R-:W-:Y:S01]  /*00d0*/  USGXT UR5, UR12, 0x18 ;  /* 0x000000180c05789a */ /* 0x000fe20008000200 */
[----:B------:R-:W1:Y:S01]  /*00e0*/  LDCU UR6, c[0x0][0x38c] ;  /* 0x00007180ff0677ac */ /* 0x000e620008000800 */
[----:B------:R-:W-:-:S09]  /*00f0*/  USGXT UR4, UR13, 0x18 ;  /* 0x000000180d04789a */ /* 0x000fd20008000200 */
[----:B------:R-:W-:Y:S01]  /*0100*/  @P0 SHF.R.S32.HI R3, RZ, 0x1f, R2 ;  /* 0x0000001fff030819 */ /* 0x000fe20000011402 */
[----:B------:R-:W-:Y:S01]  /*0110*/  @P0 IMAD.MOV.U32 R8, RZ, RZ, 0x21 ;  /* 0x00000021ff080424 */ /* 0x000fe200078e00ff */
[----:B------:R-:W-:Y:S02]  /*0120*/  USHF.L.U32 UR5, UR5, 0x2, URZ ;  /* 0x0000000205057899 */ /* 0x000fe400080006ff */
[----:B------:R-:W-:Y:S01]  /*0130*/  @P0 LOP3.LUT R3, R3, 0x1, RZ, 0xc0, !PT ;  /* 0x0000000103030812 */ /* 0x000fe200078ec0ff */
[----:B------:R-:W-:-:S04]  /*0140*/  USHF.L.U32 UR4, UR4, 0x5, URZ ;  /* 0x0000000504047899 */ /* 0x000fc800080006ff */
[----:B------:R-:W-:Y:S02]  /*0150*/  @P0 IMAD.IADD R5, R2, 0x1, R3 ;  /* 0x0000000102050824 */ /* 0x000fe400078e0203 */
[----:B------:R-:W-:Y:S01]  /*0160*/  @!P0 IMAD.MOV.U32 R3, RZ, RZ, 0x5 ;  /* 0x00000005ff038424 */ /* 0x000fe200078e00ff */
[----:B-1----:R-:W-:Y:S01]  /*0170*/  USGXT UR6, UR6, 0x18 ;  /* 0x000000180606789a */ /* 0x002fe20008000200 */
[----:B------:R-:W-:Y:S01]  /*0180*/  IMAD.U32 R9, RZ, RZ, UR4 ;  /* 0x00000004ff097e24 */ /* 0x000fe2000f8e00ff */
[----:B------:R-:W-:Y:S01]  /*0190*/  @P0 SHF.R.S32.HI R7, RZ, 0x1, R5 ;  /* 0x00000001ff070819 */ /* 0x000fe20000011405 */
[----:B------:R-:W-:Y:S01]  /*01a0*/  @!P0 IMAD R4, R0, R3, -0x1 ;  /* 0xffffffff00048424 */ /* 0x000fe200078e0203 */
[----:B------:R-:W-:Y:S01]  /*01b0*/  @P0 LEA.HI.SX32 R4, R5, 0xffffffdf, 0x1f ;  /* 0xffffffdf05040811 */ /* 0x000fe200078ffaff */
[----:B------:R-:W-:Y:S02]  /*01c0*/  @!P0 IMAD.MOV.U32 R3, RZ, RZ, R6 ;  /* 0x000000ffff038224 */ /* 0x000fe400078e0006 */
[----:B------:R-:W-:-:S02]  /*01d0*/  @P0 IMAD R7, R7, -0x2, R2 ;  /* 0xfffffffe07070824 */ /* 0x000fc400078e0202 */
[C---:B------:R-:W-:Y:S02]  /*01e0*/  VIADD R2, R4.reuse, UR5 ;  /* 0x0000000504027c36 */ /* 0x040fe40008000000 */
[----:B------:R-:W-:Y:S02]  /*01f0*/  @P0 IMAD R3, R7, R8, -0x1 ;  /* 0xffffffff07030424 */ /* 0x000fe400078e0208 */
[----:B------:R-:W-:Y:S01]  /*0200*/  VIADD R4, R4, 0x1 ;  /* 0x0000000104047836 */ /* 0x000fe20000000000 */
[----:B0-----:R-:W-:Y:S01]  /*0210*/  ISETP.LT.AND P1, PT, R2, UR9, PT ;  /* 0x0000000902007c0c */ /* 0x001fe2000bf21270 */
[----:B------:R-:W-:-:S03]  /*0220*/  VIADD R7, R3, UR4 ;  /* 0x0000000403077c36 */ /* 0x000fc60008000000 */
[----:B------:R-:W-:Y:S02]  /*0230*/  SGXT R4, R4, 0x18 ;  /* 0x000000180404781a */ /* 0x000fe40000000200 */
[C---:B------:R-:W-:Y:S02]  /*0240*/  ISETP.LT.AND P0, PT, R7.reuse, UR8, PT ;  /* 0x0000000807007c0c */ /* 0x040fe4000bf01270 */
[----:B------:R-:W-:Y:S01]  /*0250*/  ISETP.GE.AND P1, PT, R2, RZ, P1 ;  /* 0x000000ff0200720c */ /* 0x000fe20000f26270 */
[----:B------:R-:W-:Y:S01]  /*0260*/  IMAD R8, R4, 0x22, R3 ;  /* 0x0000002204087824 */ /* 0x000fe200078e0203 */
[----:B------:R-:W-:Y:S02]  /*0270*/  SGXT R2, R2, 0x18 ;  /* 0x000000180202781a */ /* 0x000fe40000000200 */
[----:B------:R-:W-:Y:S01]  /*0280*/  ISETP.GE.AND P0, PT, R7, RZ, P0 ;  /* 0x000000ff0700720c */ /* 0x000fe20000706270 */
[----:B------:R-:W-:Y:S01]  /*0290*/  VIADD R8, R8, 0xcd ;  /* 0x000000cd08087836 */ /* 0x000fe20000000000 */
[----:B------:R-:W-:Y:S01]  /*02a0*/  MOV R3, UR5 ;  /* 0x0000000500037c02 */ /* 0x000fe20008000f00 */
[----:B------:R-:W-:Y:S01]  /*02b0*/  IMAD R7, R2, UR6, R7 ;  /* 0x0000000602077c24 */ /* 0x000fe2000f8e0207 */
[----:B------:R-:W-:Y:S01]  /*02c0*/  PLOP3.LUT P0, PT, P0, P1, PT, 0x80, 0x8 ;  /* 0x000000000008781c */ /* 0x000fe20000703070 */
[----:B------:R-:W-:-:S12]  /*02d0*/  BRA `(.L_x_2) ;  /* 0x0000000000187947 */ /* 0x000fd80003800000 */
.L_x_1:
[----:B------:R-:W-:Y:S02]  /*02e0*/  USGXT UR4, UR13, 0x18 ;  /* 0x000000180d04789a */ /* 0x000fe40008000200 */
[----:B------:R-:W-:Y:S02]  /*02f0*/  USGXT UR5, UR12, 0x18 ;  /* 0x000000180c05789a */ /* 0x000fe40008000200 */
[----:B------:R-:W-:Y:S02]  /*0300*/  USHF.L.U32 UR4, UR4, 0x5, URZ ;  /* 0x0000000504047899 */ /* 0x000fe400080006ff */
[----:B------:R-:W-:-:S04]  /*0310*/  USHF.L.U32 UR5, UR5, 0x2, URZ ;  /* 0x0000000205057899 */ /* 0x000fc800080006ff */
[----:B------:R-:W-:Y:S02]  /*0320*/  IMAD.U32 R9, RZ, RZ, UR4 ;  /* 0x00000004ff097e24 */ /* 0x000fe4000f8e00ff */
[----:B------:R-:W-:-:S07]  /*0330*/  IMAD.U32 R3, RZ, RZ, UR5 ;  /* 0x00000005ff037e24 */ /* 0x000fce000f8e00ff */
.L_x_2:
[----:B------:R-:W-:Y:S05]  /*0340*/  BSYNC.RECONVERGENT B0 ;  /* 0x0000000000007941 */ /* 0x000fea0003800200 */
.L_x_0:
[----:B------:R-:W0:Y:S01]  /*0350*/  LDCU.64 UR8, c[0x0][0x380] ;  /* 0x00007000ff0877ac */ /* 0x000e220008000a00 */
[----:B------:R-:W-:Y:S01]  /*0360*/  IMAD.IADD R9, R9, 0x1, R6 ;  /* 0x0000000109097824 */ /* 0x000fe200078e0206 */
[----:B------:R-:W1:Y:S01]  /*0370*/  @P0 LDC.64 R4, c[0x0][0x390] ;  /* 0x0000e400ff040b82 */ /* 0x000e620000000a00 */
[----:B------:R-:W-:Y:S01]  /*0380*/  IMAD.IADD R10, R0, 0x1, R3 ;  /* 0x00000001000a7824 */ /* 0x000fe200078e0203 */
[----:B------:R-:W2:Y:S04]  /*0390*/  LDCU UR4, c[0x0][0x38c] ;  /* 0x00007180ff0477ac */ /* 0x000ea80008000800 */
[----:B------:R-:W-:Y:S01]  /*03a0*/  SGXT R12, R10, 0x18 ;  /* 0x000000180a0c781a */ /* 0x000fe20000000200 */
[----:B------:R-:W3:Y:S01]  /*03b0*/  LDCU UR7, c[0x0][0x388] ;  /* 0x00007100ff0777ac */ /* 0x000ee20008000800 */
[----:B0-----:R-:W-:-:S02]  /*03c0*/  ISETP.GE.AND P1, PT, R9, UR8, PT ;  /* 0x0000000809007c0c */ /* 0x001fc4000bf26270 */
[----:B------:R-:W-:Y:S02]  /*03d0*/  ISETP.GE.AND P2, PT, R10, UR9, PT ;  /* 0x000000090a007c0c */ /* 0x000fe4000bf46270 */
[----:B------:R-:W-:Y:S01]  /*03e0*/  SEL R11, RZ, 0x1, P1 ;  /* 0x00000001ff0b7807 */ /* 0x000fe20000800000 */
[----:B--2---:R-:W-:Y:S01]  /*03f0*/  USGXT UR4, UR4, 0x18 ;  /* 0x000000180404789a */ /* 0x004fe20008000200 */
[----:B------:R-:W-:Y:S01]  /*0400*/  SEL R2, RZ, 0x1, P2 ;  /* 0x00000001ff027807 */ /* 0x000fe20001000000 */
[----:B-1----:R-:W-:-:S03]  /*0410*/  @P0 IMAD.WIDE R4, R7, 0x4, R4 ;  /* 0x0000000407040825 */ /* 0x002fc600078e0204 */
[----:B------:R-:W-:Y:S01]  /*0420*/  LOP3.LUT P1, R11, R11, RZ, R2, 0xa0, !PT ;  /* 0x000000ff0b0b7212 */ /* 0x000fe2000782a002 */
[----:B------:R-:W-:Y:S02]  /*0430*/  IMAD R13, R12, UR4, R9 ;  /* 0x000000040c0d7c24 */ /* 0x000fe4000f8e0209 */
[----:B------:R-:W2:Y:S10]  /*0440*/  @P0 LDG.E R4, desc[UR10][R4.64] ;  /* 0x0000000a04040981 */ /* 0x000eb4000c1e1900 */
[----:B------:R-:W0:Y:S02]  /*0450*/  @P1 LDC.64 R2, c[0x0][0x390] ;  /* 0x0000e400ff021b82 */ /* 0x000e240000000a00 */
[----:B0-----:R-:W-:-:S06]  /*0460*/  @P1 IMAD.WIDE R2, R13, 0x4, R2 ;  /* 0x000000040d021825 */ /* 0x001fcc00078e0202 */
[----:B------:R0:W4:Y:S01]  /*0470*/  @P1 LDG.E R2, desc[UR10][R2.64] ;  /* 0x0000000a02021981 */ /* 0x000122000c1e1900 */
[----:B------:R-:W1:Y:S01]  /*0480*/  S2UR UR5, SR_CgaCtaId ;  /* 0x00000000000579c3 */ /* 0x000e620000008800 */
[----:B------:R-:W-:-:S04]  /*0490*/  @P1 IADD3 R12, PT, PT, R0, 0x1, RZ ;  /* 0x00000001000c1810 */ /* 0x000fc80007ffe0ff */
[----:B------:R-:W-:Y:S01]  /*04a0*/  @P1 SHF.R.S32.HI R12, RZ, RZ, R12 ;  /* 0x000000ffff0c1219 */ /* 0x000fe2000001140c */
[----:B------:R-:W-:-:S03]  /*04b0*/  UMOV UR4, 0x400 ;  /* 0x0000040000047882 */ /* 0x000fc60000000000 */
[----:B------:R-:W-:Y:S02]  /*04c0*/  @P1 SGXT R15, R12, 0x18 ;  /* 0x000000180c0f181a */ /* 0x000fe40000000200 */
[----:B---3--:R-:W-:-:S03]  /*04d0*/  ISETP.LT.AND P2, PT, RZ, UR7, PT ;  /* 0x00000007ff007c0c */ /* 0x008fc6000bf41270 */
[----:B------:R-:W-:Y:S01]  /*04e0*/  @P1 IMAD R12, R15, 0x22, R6 ;  /* 0x000000220f0c1824 */ /* 0x000fe200078e0206 */
[----:B-1----:R-:W-:-:S06]  /*04f0*/  ULEA UR5, UR5, UR4, 0x18 ;  /* 0x0000000405057291 */ /* 0x002fcc000f8ec0ff */
[----:B0-----:R-:W-:Y:S02]  /*0500*/  @P1 LEA R3, R12, UR5, 0x2 ;  /* 0x000000050c031c11 */ /* 0x001fe4000f8e10ff */
[----:B------:R-:W-:-:S03]  /*0510*/  @P0 LEA R5, R8, UR5, 0x2 ;  /* 0x0000000508050c11 */ /* 0x000fc6000f8e10ff */
[----:B----4-:R0:W-:Y:S04]  /*0520*/  @P1 STS [R3+0x664], R2 ;  /* 0x0006640203001388 */ /* 0x0101e80000000800 */
[----:B--2---:R0:W-:Y:S01]  /*0530*/  @P0 STS [R5+0x330], R4 ;  /* 0x0003300405000388 */ /* 0x0041e20000000800 */
[----:B------:R-:W-:Y:S05]  /*0540*/  @!P2 EXIT ;  /* 0x000000000000a94d */ /* 0x000fea0003800000 */
[----:B------:R-:W1:Y:S01]  /*0550*/  LDC R14, c[0x0][0x38c] ;  /* 0x0000e300ff0e7b82 */ /* 0x000e620000000800 */
[----:B------:R-:W-:Y:S01]  /*0560*/  VIADD R0, R0, 0x1 ;  /* 0x0000000100007836 */ /* 0x000fe20000000000 */
[----:B------:R-:W-:Y:S02]  /*0570*/  UIADD3 UR6, UPT, UPT, UR9, -0x1, URZ ;  /* 0xffffffff09067890 */ /* 0x000fe4000fffe0ff */
[----:B------:R-:W-:Y:S02]  /*0580*/  UIADD3 UR4, UPT, UPT, UR8, -0x1, URZ ;  /* 0xffffffff08047890 */ /* 0x000fe4000fffe0ff */
[----:B------:R-:W-:Y:S01]  /*0590*/  SGXT R15, R0, 0x18 ;  /* 0x00000018000f781a */ /* 0x000fe20000000200 */
[----:B------:R-:W2:Y:S01]  /*05a0*/  LDCU UR8, c[0x0][0x384] ;  /* 0x00007080ff0877ac */ /* 0x000ea20008000800 */
[----:B0-----:R-:W0:Y:S01]  /*05b0*/  LDC.64 R2, c[0x0][0x390] ;  /* 0x0000e400ff027b82 */ /* 0x001e220000000a00 */
[----:B------:R-:W-:Y:S02]  /*05c0*/  ISETP.NE.AND P2, PT, R10, UR6, PT ;  /* 0x000000060a007c0c */ /* 0x000fe4000bf45270 */
[----:B------:R-:W-:Y:S01]  /*05d0*/  IMAD R6, R15, 0x22, R6 ;  /* 0x000000220f067824 */ /* 0x000fe200078e0206 */
[----:B------:R-:W-:Y:S01]  /*05e0*/  ISETP.NE.AND P1, PT, R9, UR4, PT ;  /* 0x0000000409007c0c */ /* 0x000fe2000bf25270 */
[----:B------:R-:W3:Y:S03]  /*05f0*/  LDCU UR9, c[0x0][0x388] ;  /* 0x00007100ff0977ac */ /* 0x000ee60008000800 */
[----:B------:R-:W4:Y:S01]  /*0600*/  LDC.64 R4, c[0x0][0x398] ;  /* 0x0000e600ff047b82 */ /* 0x000f220000000a00 */
[----:B------:R-:W-:Y:S01]  /*0610*/  UIADD3 UR7, UPT, UPT, UR7, -0x1, URZ ;  /* 0xffffffff07077890 */ /* 0x000fe2000fffe0ff */
[----:B------:R-:W-:-:S11]  /*0620*/  UMOV UR4, URZ ;  /* 0x000000ff00047c82 */ /* 0x000fd60008000000 */
.L_x_14:
[----:B------:R-:W-:Y:S01]  /*0630*/  ISETP.NE.AND P3, PT, R11, RZ, PT ;  /* 0x000000ff0b00720c */ /* 0x000fe20003f65270 */
[----:B------:R-:W-:-:S12]  /*0640*/  BSSY.RECONVERGENT B0, `(.L_x_3) ;  /* 0x0000011000007945 */ /* 0x000fd80003800200 */
[----:B0123--:R-:W-:Y:S05]  /*0650*/  @!P3 BRA `(.L_x_4) ;  /* 0x00000000003cb947 */ /* 0x00ffea0003800000 */
[----:B------:R-:W-:Y:S01]  /*0660*/  LEA R12, R6, UR5, 0x2 ;  /* 0x00000005060c7c11 */ /* 0x000fe2000f8e10ff */
[----:B------:R-:W-:Y:S01]  /*0670*/  UISETP.GT.AND UP0, UPT, UR7, UR4, UPT ;  /* 0x000000040700728c */ /* 0x000fe2000bf04270 */
[----:B-1----:R-:W-:Y:S01]  /*0680*/  SGXT R0, R14, 0x18 ;  /* 0x000000180e00781a */ /* 0x002fe20000000200 */
[----:B--2---:R-:W-:Y:S01]  /*0690*/  USGXT UR6, UR8, 0x18 ;  /* 0x000000180806789a */ /* 0x004fe20008000200 */
[--C-:B------:R-:W-:Y:S01]  /*06a0*/  IMAD.MOV.U32 R15, RZ, RZ, R13.reuse ;  /* 0x000000ffff0f7224 */ /* 0x100fe200078e000d */
[----:B------:R-:W1:Y:S04]  /*06b0*/  LDS R17, [R12+0x334] ;  /* 0x000334000c117984 */ /* 0x000e680000000800 */
[----:B------:R-:W2:Y:S01]  /*06c0*/  LDS R19, [R12+0x664] ;  /* 0x000664000c137984 */ /* 0x000ea20000000800 */
[----:B------:R-:W-:-:S04]  /*06d0*/  IMAD R0, R0, UR6, R13 ;  /* 0x0000000600007c24 */ /* 0x000fc8000f8e020d */
[----:B------:R-:W-:Y:S01]  /*06e0*/  IMAD.MOV.U32 R13, RZ, RZ, R0 ;  /* 0x000000ffff0d7224 */ /* 0x000fe200078e0000 */
[----:B-1----:R1:W-:Y:S04]  /*06f0*/  STS [R12+0x4], R17 ;  /* 0x000004110c007388 */ /* 0x0023e80000000800 */
[----:B--2---:R1:W-:Y:S01]  /*0700*/  STS [R12+0x334], R19 ;  /* 0x000334130c007388 */ /* 0x0043e20000000800 */
[----:B------:R-:W-:Y:S05]  /*0710*/  BRA.U !UP0, `(.L_x_4) ;  /* 0x00000001080c7547 */ /* 0x000fea000b800000 */
[----:B01----:R-:W-:-:S06]  /*0720*/  IMAD.WIDE R16, R13, 0x4, R2 ;  /* 0x000000040d107825 */ /* 0x003fcc00078e0202 */
[----:B------:R-:W2:Y:S04]  /*0730*/  LDG.E R17, desc[UR10][R16.64] ;  /* 0x0000000a10117981 */ /* 0x000ea8000c1e1900 */
[----:B--2---:R0:W-:Y:S02]  /*0740*/  STS [R12+0x664], R17 ;  /* 0x000664110c007388 */ /* 0x0041e40000000800 */
.L_x_4:
[----:B--23--:R-:W-:Y:S05]  /*0750*/  BSYNC.RECONVERGENT B0 ;  /* 0x0000000000007941 */ /* 0x00cfea0003800200 */
.L_x_3:
[----:B------:R-:W-:Y:S04]  /*0760*/  BSSY.RECONVERGENT B0, `(.L_x_5) ;  /* 0x000000f000007945 */ /* 0x000fe80003800200 */
[----:B------:R-:W-:Y:S05]  /*0770*/  @!P0 BRA `(.L_x_6) ;  /* 0x0000000000348947 */ /* 0x000fea0003800000 */
[----:B-1----:R-:W-:Y:S01]  /*0780*/  LEA R19, R8, UR5, 0x2 ;  /* 0x0000000508137c11 */ /* 0x002fe2000f8e10ff */
[----:B------:R-:W-:Y:S01]  /*0790*/  UISETP.GT.AND UP0, UPT, UR7, UR4, UPT ;  /* 0x000000040700728c */ /* 0x000fe2000bf04270 */
[----:B------:R-:W-:Y:S01]  /*07a0*/  SGXT R16, R14, 0x18 ;  /* 0x000000180e10781a */ /* 0x000fe20000000200 */
[----:B------:R-:W-:Y:S02]  /*07b0*/  USGXT UR6, UR8, 0x18 ;  /* 0x000000180806789a */ /* 0x000fe40008000200 */
[----:B------:R-:W1:Y:S04]  /*07c0*/  LDS R0, [R19] ;  /* 0x0000000013007984 */ /* 0x000e680000000800 */
[----:B0-----:R-:W0:Y:S01]  /*07d0*/  LDS R12, [R19+0x330] ;  /* 0x00033000130c7984 */ /* 0x001e220000000800 */
[----:B------:R-:W-:-:S03]  /*07e0*/  IMAD R7, R16, UR6, R7 ;  /* 0x0000000610077c24 */ /* 0x000fc6000f8e0207 */
[----:B-1----:R2:W-:Y:S04]  /*07f0*/  STS [R19+-0x330], R0 ;  /* 0xfffcd00013007388 */ /* 0x0025e80000000800 */
[----:B0-----:R2:W-:Y:S01]  /*0800*/  STS [R19], R12 ;  /* 0x0000000c13007388 */ /* 0x0015e20000000800 */
[----:B------:R-:W-:Y:S05]  /*0810*/  BRA.U !UP0, `(.L_x_6) ;  /* 0x00000001080c7547 */ /* 0x000fea000b800000 */
[----:B------:R-:W-:-:S06]  /*0820*/  IMAD.WIDE R16, R7, 0x4, R2 ;  /* 0x0000000407107825 */ /* 0x000fcc00078e0202 */
[----:B------:R-:W3:Y:S04]  /*0830*/  LDG.E R16, desc[UR10][R16.64] ;  /* 0x0000000a10107981 */ /* 0x000ee8000c1e1900 */
[----:B---3--:R3:W-:Y:S02]  /*0840*/  STS [R19+0x330], R16 ;  /* 0x0003301013007388 */ /* 0x0087e40000000800 */
.L_x_6:
[----:B------:R-:W-:Y:S05]  /*0850*/  BSYNC.RECONVERGENT B0 ;  /* 0x0000000000007941 */ /* 0x000fea0003800200 */
.L_x_5:
[----:B------:R-:W-:Y:S01]  /*0860*/  BAR.SYNC.DEFER_BLOCKING 0x0 ;  /* 0x0000000000007b1d */ /* 0x000fe20000010000 */
[----:B------:R-:W-:-:S05]  /*0870*/  ISETP.NE.AND P3, PT, R11, RZ, PT ;  /* 0x000000ff0b00720c */ /* 0x000fca0003f65270 */
[----:B------:R-:W-:Y:S08]  /*0880*/  BSSY.RECONVERGENT B0, `(.L_x_7) ;  /* 0x0000020000007945 */ /* 0x000ff00003800200 */
[----:B------:R-:W-:Y:S05]  /*0890*/  @!P3 BRA `(.L_x_8) ;  /* 0x000000000078b947 */ /* 0x000fea0003800000 */
[----:B------:R-:W-:Y:S01]  /*08a0*/  ISETP.EQ.OR P3, PT, R9, RZ, !P1 ;  /* 0x000000ff0900720c */ /* 0x000fe20004f62670 */
[----:B------:R-:W-:Y:S04]  /*08b0*/  BSSY.RECONVERGENT B1, `(.L_x_9) ;  /* 0x000001a000017945 */ /* 0x000fe80003800200 */
[----:B------:R-:W-:Y:S08]  /*08c0*/  BSSY.RELIABLE B2, `(.L_x_10) ;  /* 0x0000008000027945 */ /* 0x000ff00003800100 */
[----:B------:R-:W-:Y:S05]  /*08d0*/  @P3 BRA `(.L_x_11) ;  /* 0x0000000000183947 */ /* 0x000fea0003800000 */
[----:B------:R-:W-:Y:S01]  /*08e0*/  UISETP.NE.AND UP0, UPT, UR7, UR4, UPT ;  /* 0x000000040700728c */ /* 0x000fe2000bf05270 */
[----:B------:R-:W-:-:S03]  /*08f0*/  ISETP.NE.AND P4, PT, R10, RZ, PT ;  /* 0x000000ff0a00720c */ /* 0x000fc60003f85270 */
[----:B------:R-:W-:-:S06]  /*0900*/  UISETP.NE.AND UP0, UPT, UR4, URZ, UP0 ;  /* 0x000000ff0400728c */ /* 0x000fcc0008705270 */
[----:B------:R-:W-:-:S13]  /*0910*/  PLOP3.LUT P3, PT, P2, PT, UP0, 0x80, 0x8 ;  /* 0x000000000008781c */ /* 0x000fda000176f008 */
[----:B------:R-:W-:Y:S05]  /*0920*/  @P3 BREAK.RELIABLE P4, B2 ;  /* 0x0000000000023942 */ /* 0x000fea0002000100 */
[----:B------:R-:W-:Y:S05]  /*0930*/  @P3 BRA P4, `(.L_x_12) ;  /* 0x0000000000103947 */ /* 0x000fea0002000000 */
.L_x_11:
[----:B------:R-:W-:Y:S05]  /*0940*/  BSYNC.RELIABLE B2 ;  /* 0x0000000000027941 */ /* 0x000fea0003800100 */
.L_x_10:
[----:B-123--:R-:W-:-:S06]  /*0950*/  LEA R19, R6, UR5, 0x2 ;  /* 0x0000000506137c11 */ /* 0x00efcc000f8e10ff */
[----:B------:R-:W1:Y:S01]  /*0960*/  LDS R19, [R19+0x334] ;  /* 0x0003340013137984 */ /* 0x000e620000000800 */
[----:B------:R-:W-:Y:S05]  /*0970*/  BRA `(.L_x_13) ;  /* 0x0000000000347947 */ /* 0x000fea0003800000 */
.L_x_12:
[----:B------:R-:W-:-:S05]  /*0980*/  LEA R20, R6, UR5, 0x2 ;  /* 0x0000000506147c11 */ /* 0x000fca000f8e10ff */
[----:B------:R-:W-:Y:S04]  /*0990*/  LDS R18, [R20+0x330] ;  /* 0x0003300014127984 */ /* 0x000fe80000000800 */
[----:B-123--:R-:W1:Y:S04]  /*09a0*/  LDS R19, [R20+0x338] ;  /* 0x0003380014137984 */ /* 0x00ee680000000800 */
[----:B0-----:R-:W0:Y:S04]  /*09b0*/  LDS R17, [R20+0x2ac] ;  /* 0x0002ac0014117984 */ /* 0x001e280000000800 */
[----:B------:R-:W2:Y:S04]  /*09c0*/  LDS R16, [R20+0x3bc] ;  /* 0x0003bc0014107984 */ /* 0x000ea80000000800 */
[----:B------:R-:W3:Y:S04]  /*09d0*/  LDS R12, [R20+0x4] ;  /* 0x00000400140c7984 */ /* 0x000ee80000000800 */
[----:B------:R-:W5:Y:S01]  /*09e0*/  LDS R0, [R20+0x664] ;  /* 0x0006640014007984 */ /* 0x000f620000000800 */
[----:B-1----:R-:W-:-:S04]  /*09f0*/  FADD R18, R18, R19 ;  /* 0x0000001312127221 */ /* 0x002fc80000000000 */
[----:B0-----:R-:W-:-:S04]  /*0a00*/  FADD R17, R17, R18 ;  /* 0x0000001211117221 */ /* 0x001fc80000000000 */
[----:B--2---:R-:W-:-:S04]  /*0a10*/  FADD R17, R16, R17 ;  /* 0x0000001110117221 */ /* 0x004fc80000000000 */
[----:B---3--:R-:W-:-:S04]  /*0a20*/  FADD R17, R12, R17 ;  /* 0x000000110c117221 */ /* 0x008fc80000000000 */
[----:B-----5:R-:W-:-:S04]  /*0a30*/  FADD R0, R0, R17 ;  /* 0x0000001100007221 */ /* 0x020fc80000000000 */
[----:B------:R-:W-:-:S07]  /*0a40*/  FMUL R19, R0, 0.16666667163372039795 ;  /* 0x3e2aaaab00137820 */ /* 0x000fce0000400000 */
.L_x_13:
[----:B------:R-:W-:Y:S05]  /*0a50*/  BSYNC.RECONVERGENT B1 ;  /* 0x0000000000017941 */ /* 0x000fea0003800200 */
.L_x_9:
[----:B0---4-:R-:W-:-:S05]  /*0a60*/  IMAD.WIDE R16, R15, 0x4, R4 ;  /* 0x000000040f107825 */ /* 0x011fca00078e0204 */
[----:B-1----:R0:W-:Y:S02]  /*0a70*/  STG.E desc[UR10][R16.64], R19 ;  /* 0x0000001310007986 */ /* 0x0021e4000c10190a */
.L_x_8:
[----:B------:R-:W-:Y:S05]  /*0a80*/  BSYNC.RECONVERGENT B0 ;  /* 0x0000000000007941 */ /* 0x000fea0003800200 */
.L_x_7:
[----:B------:R-:W-:Y:S05]  /*0a90*/  WARPSYNC.ALL ;  /* 0x0000000000007948 */ /* 0x000fea0003800000 */
[----:B------:R-:W-:Y:S01]  /*0aa0*/  BAR.SYNC.DEFER_BLOCKING 0x0 ;  /* 0x0000000000007b1d */ /* 0x000fe20000010000 */
[----:B------:R-:W-:-:S04]  /*0ab0*/  UIADD3 UR4, UPT, UPT, UR4, 0x1, URZ ;  /* 0x0000000104047890 */ /* 0x000fc8000fffe0ff */
[----:B------:R-:W-:-:S09]  /*0ac0*/  UISETP.NE.AND UP0, UPT, UR4, UR9, UPT ;  /* 0x000000090400728c */ /* 0x000fd2000bf05270 */
[----:B------:R-:W-:Y:S05]  /*0ad0*/  BRA.U UP0, `(.L_x_14) ;  /* 0xfffffff900d47547 */ /* 0x000fea000b83ffff */
[----:B------:R-:W-:Y:S05]  /*0ae0*/  EXIT ;  /* 0x000000000000794d */ /* 0x000fea0003800000 */
.L_x_15:
[----:B------:R-:W-:-:S00]  /*0af0*/  BRA `(.L_x_15) ;  /* 0xfffffffc00fc7947 */ /* 0x000fc0000383ffff */
[----:B------:R-:W-:-:S00]  /*0b00*/  NOP ;  /* 0x0000000000007918 */ /* 0x000fc00000000000 */
[----:B------:R-:W-:-:S00]  /*0b10*/  NOP ;  /* 0x0000000000007918 */ /* 0x000fc00000000000 */
[----:B------:R-:W-:-:S00]  /*0b20*/  NOP ;  /* 0x0000000000007918 */ /* 0x000fc00000000000 */
[----:B------:R-:W-:-:S00]  /*0b30*/  NOP ;  /* 0x0000000000007918 */ /* 0x000fc00000000000 */
[----:B------:R-:W-:-:S00]  /*0b40*/  NOP ;  /* 0x0000000000007918 */ /* 0x000fc00000000000 */
[----:B------:R-:W-:-:S00]  /*0b50*/  NOP ;  /* 0x0000000000007918 */ /* 0x000fc00000000000 */
[----:B------:R-:W-:-:S00]  /*0b60*/  NOP ;  /* 0x0000000000007918 */ /* 0x000fc00000000000 */
[----:B------:R-:W-:-:S00]  /*0b70*/  NOP ;  /* 0x0000000000007918 */ /* 0x000fc00000000000 */
.L_x_16:


//--------------------- .nv.shared._Z13GPU_laplace3diiiiPfS_ --------------------------
	.section	.nv.shared._Z13GPU_laplace3diiiiPfS_,"aw",@nobits
	.sectionflags	@""
	.align	4
.nv.shared._Z13GPU_laplace3diiiiPfS_:
	.zero		3472


//--------------------- .nv.shared.reserved.0     --------------------------
	.section	.nv.shared.reserved.0,"aw",@nobits
	.weak		__nv_reservedSMEM_offset_0_alias
	.size		__nv_reservedSMEM_offset_0_alias, 0, 64
	.other		__nv_reservedSMEM_offset_0_alias,@"STO_CUDA_RESERVED_SHARED STV_DEFAULT"
__nv_reservedSMEM_offset_0_alias:
	.zero		0
	.zero		64


//--------------------- .nv.constant0._Z13GPU_laplace3diiiiPfS_ --------------------------
	.section	.nv.constant0._Z13GPU_laplace3diiiiPfS_,"a",@progbits
	.sectionflags	@""
	.align	4
.nv.constant0._Z13GPU_laplace3diiiiPfS_:
	.zero		928


//--------------------- SYMBOLS --------------------------

	.type		.nv.reservedSmem.offset0,@object
	.size		.nv.reservedSmem.offset0,0x4
	.type		.nv.reservedSmem.cap,@object
	.size		.nv.reservedSmem.cap,0x4
